//
// Generated by NVIDIA NVVM Compiler
//
// Compiler Build ID: CL-36424714
// Cuda compilation tools, release 13.0, V13.0.88
// Based on NVVM 20.0.0
//

.version 9.0
.target sm_100
.address_size 64

	// .globl	_Z13Sample1KernelPfS_S_

.visible .entry _Z13Sample1KernelPfS_S_(
	.param .u64 .ptr .align 1 _Z13Sample1KernelPfS_S__param_0,
	.param .u64 .ptr .align 1 _Z13Sample1KernelPfS_S__param_1,
	.param .u64 .ptr .align 1 _Z13Sample1KernelPfS_S__param_2
)
{
	.reg .b32 	%r<5>;
	.reg .b32 	%f<4>;
	.reg .b64 	%rd<11>;

	ld.param.u64 	%rd1, [_Z13Sample1KernelPfS_S__param_0];
	ld.param.u64 	%rd2, [_Z13Sample1KernelPfS_S__param_1];
	ld.param.u64 	%rd3, [_Z13Sample1KernelPfS_S__param_2];
	cvta.to.global.u64 	%rd4, %rd3;
	cvta.to.global.u64 	%rd5, %rd2;
	cvta.to.global.u64 	%rd6, %rd1;
	mov.u32 	%r1, %ntid.x;
	mov.u32 	%r2, %ctaid.x;
	mov.u32 	%r3, %tid.x;
	mad.lo.s32 	%r4, %r1, %r2, %r3;
	mul.wide.s32 	%rd7, %r4, 4;
	add.s64 	%rd8, %rd6, %rd7;
	ld.global.f32 	%f1, [%rd8];
	add.s64 	%rd9, %rd5, %rd7;
	ld.global.f32 	%f2, [%rd9];
	add.f32 	%f3, %f1, %f2;
	add.s64 	%rd10, %rd4, %rd7;
	st.global.f32 	[%rd10], %f3;
	ret;

}


// ===== COMPILED SASS (sm_100) =====

	.target	sm_100

	.elftype	@"ET_EXEC"


//--------------------- .note.nv.tkinfo           --------------------------
	.section	.note.nv.tkinfo,"",@"SHT_NOTE"
	.sectionflags	@"SHF_NOTE_NV_TKINFO"
	.tkinfo
        /*0018*/ 	.word	0x00000002
        /*0030*/ 	.string	""
        /*0030*/ 	.string	"ptxas"
        /*0030*/ 	.string	"Cuda compilation tools, release 13.0, V13.0.88"
        /*0030*/ 	.string	"Build cuda_13.0.r13.0/compiler.36424714_0"
        /*0030*/ 	.string	"-arch sm_100 -m 64 "



//--------------------- .note.nv.cuinfo           --------------------------
	.section	.note.nv.cuinfo,"",@"SHT_NOTE"
	.sectionflags	@"SHF_NOTE_NV_CUINFO"
        /*0018*/ 	.short	0x0002
        /*001a*/ 	.short	0x0064
        /*001c*/ 	.short	0x0082
	.zero		2


//--------------------- .nv.info                  --------------------------
	.section	.nv.info,"",@"SHT_CUDA_INFO"
	.align	4


	//----- nvinfo : EIATTR_REGCOUNT
	.align		4
        /*0000*/ 	.byte	0x04, 0x2f
        /*0002*/ 	.short	(.L_1 - .L_0)
	.align		4
.L_0:
        /*0004*/ 	.word	index@(_Z13Sample1KernelPfS_S_)
        /*0008*/ 	.word	0x0000000c


	//----- nvinfo : EIATTR_FRAME_SIZE
	.align		4
.L_1:
        /*000c*/ 	.byte	0x04, 0x11
        /*000e*/ 	.short	(.L_3 - .L_2)
	.align		4
.L_2:
        /*0010*/ 	.word	index@(_Z13Sample1KernelPfS_S_)
        /*0014*/ 	.word	0x00000000


	//----- nvinfo : EIATTR_MIN_STACK_SIZE
	.align		4
.L_3:
        /*0018*/ 	.byte	0x04, 0x12
        /*001a*/ 	.short	(.L_5 - .L_4)
	.align		4
.L_4:
        /*001c*/ 	.word	index@(_Z13Sample1KernelPfS_S_)
        /*0020*/ 	.word	0x00000000
.L_5:


//--------------------- .nv.compat                --------------------------
	.section	.nv.compat,"",@"SHT_CUDA_COMPAT_INFO"
	.align	4
        /*0000*/ 	.byte	0x02, 0x09, 0x00, 0x00, 0x02, 0x02, 0x01, 0x00, 0x02, 0x05, 0x05, 0x00, 0x03, 0x07, 0x01, 0x01
        /*0010*/ 	.byte	0x02, 0x03, 0x00, 0x00, 0x02, 0x06, 0x01, 0x00, 0x04, 0x0b, 0x08, 0x00, 0x09, 0x00, 0x00, 0x00
        /*0020*/ 	.byte	0x00, 0x00, 0x00, 0x00


//--------------------- .nv.info._Z13Sample1KernelPfS_S_ --------------------------
	.section	.nv.info._Z13Sample1KernelPfS_S_,"",@"SHT_CUDA_INFO"
	.sectionflags	@""
	.align	4


	//----- nvinfo : EIATTR_CUDA_API_VERSION
	.align		4
        /*0000*/ 	.byte	0x04, 0x37
        /*0002*/ 	.short	(.L_7 - .L_6)
.L_6:
        /*0004*/ 	.word	0x00000082


	//----- nvinfo : EIATTR_KPARAM_INFO
	.align		4
.L_7:
        /*0008*/ 	.byte	0x04, 0x17
        /*000a*/ 	.short	(.L_9 - .L_8)
.L_8:
        /*000c*/ 	.word	0x00000000
        /*0010*/ 	.short	0x0002
        /*0012*/ 	.short	0x0010
        /*0014*/ 	.byte	0x00, 0xf5, 0x21, 0x00


	//----- nvinfo : EIATTR_KPARAM_INFO
	.align		4
.L_9:
        /*0018*/ 	.byte	0x04, 0x17
        /*001a*/ 	.short	(.L_11 - .L_10)
.L_10:
        /*001c*/ 	.word	0x00000000
        /*0020*/ 	.short	0x0001
        /*0022*/ 	.short	0x0008
        /*0024*/ 	.byte	0x00, 0xf5, 0x21, 0x00


	//----- nvinfo : EIATTR_KPARAM_INFO
	.align		4
.L_11:
        /*0028*/ 	.byte	0x04, 0x17
        /*002a*/ 	.short	(.L_13 - .L_12)
.L_12:
        /*002c*/ 	.word	0x00000000
        /*0030*/ 	.short	0x0000
        /*0032*/ 	.short	0x0000
        /*0034*/ 	.byte	0x00, 0xf5, 0x21, 0x00


	//----- nvinfo : EIATTR_SPARSE_MMA_MASK
	.align		4
.L_13:
        /*0038*/ 	.byte	0x03, 0x50
        /*003a*/ 	.short	0x0000


	//----- nvinfo : EIATTR_MAXREG_COUNT
	.align		4
        /*003c*/ 	.byte	0x03, 0x1b
        /*003e*/ 	.short	0x00ff


	//----- nvinfo : EIATTR_MERCURY_ISA_VERSION
	.align		4
        /*0040*/ 	.byte	0x03, 0x5f
        /*0042*/ 	.short	0x0101


	//----- nvinfo : EIATTR_VRC_CTA_INIT_COUNT
	.align		4
        /*0044*/ 	.byte	0x02, 0x4a
	.zero		1
	.zero		1


	//----- nvinfo : EIATTR_EXIT_INSTR_OFFSETS
	.align		4
        /*0048*/ 	.byte	0x04, 0x1c
        /*004a*/ 	.short	(.L_15 - .L_14)


	//   ....[0]....
.L_14:
        /*004c*/ 	.word	0x00000100


	//----- nvinfo : EIATTR_CBANK_PARAM_SIZE
	.align		4
.L_15:
        /*0050*/ 	.byte	0x03, 0x19
        /*0052*/ 	.short	0x0018


	//----- nvinfo : EIATTR_PARAM_CBANK
	.align		4
        /*0054*/ 	.byte	0x04, 0x0a
        /*0056*/ 	.short	(.L_17 - .L_16)
	.align		4
.L_16:
        /*0058*/ 	.word	index@(.nv.constant0._Z13Sample1KernelPfS_S_)
        /*005c*/ 	.short	0x0380
        /*005e*/ 	.short	0x0018


	//----- nvinfo : EIATTR_SW_WAR
	.align		4
.L_17:
        /*0060*/ 	.byte	0x04, 0x36
        /*0062*/ 	.short	(.L_19 - .L_18)
.L_18:
        /*0064*/ 	.word	0x00000008
.L_19:


//--------------------- .nv.callgraph             --------------------------
	.section	.nv.callgraph,"",@"SHT_CUDA_CALLGRAPH"
	.align	4
	.sectionentsize	8
	.align		4
        /*0000*/ 	.word	0x00000000
	.align		4
        /*0004*/ 	.word	0xffffffff
	.align		4
        /*0008*/ 	.word	0x00000000
	.align		4
        /*000c*/ 	.word	0xfffffffe
	.align		4
        /*0010*/ 	.word	0x00000000
	.align		4
        /*0014*/ 	.word	0xfffffffd
	.align		4
        /*0018*/ 	.word	0x00000000
	.align		4
        /*001c*/ 	.word	0xfffffffc


//--------------------- .text._Z13Sample1KernelPfS_S_ --------------------------
	.section	.text._Z13Sample1KernelPfS_S_,"ax",@progbits
	.align	128
        .global         _Z13Sample1KernelPfS_S_
        .type           _Z13Sample1KernelPfS_S_,@function
        .size           _Z13Sample1KernelPfS_S_,(.L_x_1 - _Z13Sample1KernelPfS_S_)
        .other          _Z13Sample1KernelPfS_S_,@"STO_CUDA_ENTRY STV_DEFAULT"
_Z13Sample1KernelPfS_S_:
.text._Z13Sample1KernelPfS_S_:
[----:B------:R-:W-:Y:S01]  /*0000*/  LDC R1, c[0x0][0x37c] ;  /* 0x0000df00ff017b82 */ /* 0x000fe20000000800 */
[----:B------:R-:W0:Y:S07]  /*0010*/  S2R R9, SR_CTAID.X ;  /* 0x0000000000097919 */ /* 0x000e2e0000002500 */
[----:B------:R-:W1:Y:S01]  /*0020*/  LDC.64 R2, c[0x0][0x380] ;  /* 0x0000e000ff027b82 */ /* 0x000e620000000a00 */
[----:B------:R-:W0:Y:S01]  /*0030*/  LDCU UR6, c[0x0][0x360] ;  /* 0x00006c00ff0677ac */ /* 0x000e220008000800 */
[----:B------:R-:W0:Y:S01]  /*0040*/  S2R R0, SR_TID.X ;  /* 0x0000000000007919 */ /* 0x000e220000002100 */
[----:B------:R-:W2:Y:S05]  /*0050*/  LDCU.64 UR4, c[0x0][0x358] ;  /* 0x00006b00ff0477ac */ /* 0x000eaa0008000a00 */
[----:B------:R-:W3:Y:S08]  /*0060*/  LDC.64 R4, c[0x0][0x388] ;  /* 0x0000e200ff047b82 */ /* 0x000ef00000000a00 */
[----:B------:R-:W4:Y:S01]  /*0070*/  LDC.64 R6, c[0x0][0x390] ;  /* 0x0000e400ff067b82 */ /* 0x000f220000000a00 */
[----:B0-----:R-:W-:-:S04]  /*0080*/  IMAD R9, R9, UR6, R0 ;  /* 0x0000000609097c24 */ /* 0x001fc8000f8e0200 */
[----:B-1----:R-:W-:-:S04]  /*0090*/  IMAD.WIDE R2, R9, 0x4, R2 ;  /* 0x0000000409027825 */ /* 0x002fc800078e0202 */
[C---:B---3--:R-:W-:Y:S02]  /*00a0*/  IMAD.WIDE R4, R9.reuse, 0x4, R4 ;  /* 0x0000000409047825 */ /* 0x048fe400078e0204 */
[----:B--2---:R-:W2:Y:S04]  /*00b0*/  LDG.E R2, desc[UR4][R2.64] ;  /* 0x0000000402027981 */ /* 0x004ea8000c1e1900 */
[----:B------:R-:W2:Y:S01]  /*00c0*/  LDG.E R5, desc[UR4][R4.64] ;  /* 0x0000000404057981 */ /* 0x000ea2000c1e1900 */
[----:B----4-:R-:W-:-:S04]  /*00d0*/  IMAD.WIDE R6, R9, 0x4, R6 ;  /* 0x0000000409067825 */ /* 0x010fc800078e0206 */
[----:B--2---:R-:W-:-:S05]  /*00e0*/  FADD R9, R2, R5 ;  /* 0x0000000502097221 */ /* 0x004fca0000000000 */
[----:B------:R-:W-:Y:S01]  /*00f0*/  STG.E desc[UR4][R6.64], R9 ;  /* 0x0000000906007986 */ /* 0x000fe2000c101904 */
[----:B------:R-:W-:Y:S05]  /*0100*/  EXIT ;  /* 0x000000000000794d */ /* 0x000fea0003800000 */
.L_x_0:
[----:B------:R-:W-:-:S00]  /*0110*/  BRA `(.L_x_0) ;  /* 0xfffffffc00fc7947 */ /* 0x000fc0000383ffff */
[----:B------:R-:W-:-:S00]  /*0120*/  NOP ;  /* 0x0000000000007918 */ /* 0x000fc00000000000 */
        /* <DEDUP_REMOVED lines=13> */
.L_x_1:


//--------------------- .nv.shared.reserved.0     --------------------------
	.section	.nv.shared.reserved.0,"aw",@nobits
	.weak		__nv_reservedSMEM_offset_0_alias
	.size		__nv_reservedSMEM_offset_0_alias, 0, 64
	.other		__nv_reservedSMEM_offset_0_alias,@"STO_CUDA_RESERVED_SHARED STV_DEFAULT"
__nv_reservedSMEM_offset_0_alias:
	.zero		0
	.zero		64


//--------------------- .nv.constant0._Z13Sample1KernelPfS_S_ --------------------------
	.section	.nv.constant0._Z13Sample1KernelPfS_S_,"a",@progbits
	.sectionflags	@""
	.align	4
.nv.constant0._Z13Sample1KernelPfS_S_:
	.zero		920


//--------------------- SYMBOLS --------------------------

	.type		.nv.reservedSmem.offset0,@object
	.size		.nv.reservedSmem.offset0,0x4
